//
// Generated by NVIDIA NVVM Compiler
//
// Compiler Build ID: CL-36424714
// Cuda compilation tools, release 13.0, V13.0.88
// Based on NVVM 20.0.0
//

.version 9.0
.target sm_100
.address_size 64

	// .globl	_Z4testP2QP
// _ZZ4testP2QPE6images has been demoted
// _ZZ4testP2QPE5hist1 has been demoted
// _ZZ4testP2QPE5hist2 has been demoted
// _ZZ4testP2QPE8distance has been demoted

.visible .entry _Z4testP2QP(
	.param .u64 .ptr .align 1 _Z4testP2QP_param_0
)
{
	.reg .pred 	%p<51>;
	.reg .b16 	%rs<102>;
	.reg .b32 	%r<67>;
	.reg .b64 	%rd<8>;
	.reg .b64 	%fd<34>;
	// demoted variable
	.shared .align 1 .b8 _ZZ4testP2QPE6images[2048];
	// demoted variable
	.shared .align 4 .b8 _ZZ4testP2QPE5hist1[1024];
	// demoted variable
	.shared .align 4 .b8 _ZZ4testP2QPE5hist2[1024];
	// demoted variable
	.shared .align 8 .b8 _ZZ4testP2QPE8distance[8192];
	ld.param.u64 	%rd2, [_Z4testP2QP_param_0];
	cvta.to.global.u64 	%rd1, %rd2;
	mov.u32 	%r1, %tid.x;
	setp.gt.u32 	%p5, %r1, 255;
	shl.b32 	%r17, %r1, 2;
	mov.u32 	%r18, _ZZ4testP2QPE5hist2;
	add.s32 	%r2, %r18, %r17;
	mov.u32 	%r19, _ZZ4testP2QPE5hist1;
	add.s32 	%r3, %r19, %r17;
	@%p5 bra 	$L__BB0_2;
	mov.b32 	%r20, 0;
	st.shared.u32 	[%r2], %r20;
	st.shared.u32 	[%r3], %r20;
$L__BB0_2:
	mov.u32 	%r4, %nctaid.x;
	and.b32  	%r5, %r1, 31;
	and.b32  	%r6, %r1, 992;
	or.b32  	%r22, %r6, %r5;
	mov.u32 	%r23, _ZZ4testP2QPE6images;
	add.s32 	%r7, %r23, %r22;
	setp.lt.u32 	%p6, %r1, 32;
	setp.eq.s32 	%p7, %r5, 0;
	or.pred  	%p1, %p6, %p7;
	setp.eq.s32 	%p8, %r5, 31;
	or.pred  	%p2, %p8, %p6;
	setp.eq.s32 	%p9, %r6, 992;
	or.pred  	%p3, %p9, %p8;
	or.pred  	%p4, %p9, %p7;
	shl.b32 	%r24, %r1, 3;
	mov.u32 	%r25, _ZZ4testP2QPE8distance;
	add.s32 	%r8, %r25, %r24;
	mov.b32 	%r65, 9999;
$L__BB0_3:
	ld.volatile.global.u32 	%r26, [%rd1+8];
	ld.volatile.global.u32 	%r27, [%rd1+4];
	setp.ge.s32 	%p10, %r26, %r27;
	@%p10 bra 	$L__BB0_3;
	mov.u32 	%r66, %r1;
$L__BB0_5:
	ld.volatile.global.u32 	%r28, [%rd1+8];
	mul.hi.s32 	%r29, %r28, 1717986919;
	shr.u32 	%r30, %r29, 31;
	shr.u32 	%r31, %r29, 2;
	add.s32 	%r32, %r31, %r30;
	mul.lo.s32 	%r33, %r32, 10;
	sub.s32 	%r34, %r28, %r33;
	shl.b32 	%r35, %r34, 11;
	add.s32 	%r36, %r35, %r66;
	cvt.s64.s32 	%rd3, %r36;
	add.s64 	%rd4, %rd1, %rd3;
	ld.global.u8 	%rs35, [%rd4+12];
	add.s32 	%r38, %r23, %r66;
	st.shared.u8 	[%r38], %rs35;
	add.s32 	%r66, %r66, %r4;
	setp.lt.s32 	%p11, %r66, 2048;
	@%p11 bra 	$L__BB0_5;
	setp.ne.s32 	%p12, %r1, 0;
	bar.sync 	0;
	@%p12 bra 	$L__BB0_8;
	ld.volatile.global.u32 	%r39, [%rd1];
	add.s32 	%r40, %r39, 1;
	st.volatile.global.u32 	[%rd1], %r40;
	ld.volatile.global.u32 	%r41, [%rd1+8];
	add.s32 	%r42, %r41, 1;
	st.volatile.global.u32 	[%rd1+8], %r42;
	membar.sys;
$L__BB0_8:
	ld.shared.u8 	%rs1, [%r7];
	mov.b16 	%rs87, 0;
	@%p1 bra 	$L__BB0_10;
	ld.shared.u8 	%rs37, [%r7+-33];
	setp.lt.u16 	%p13, %rs37, %rs1;
	selp.b16 	%rs87, 0, -128, %p13;
$L__BB0_10:
	setp.lt.u32 	%p14, %r1, 32;
	@%p14 bra 	$L__BB0_12;
	ld.shared.u8 	%rs39, [%r7+-32];
	setp.lt.u16 	%p15, %rs39, %rs1;
	selp.b16 	%rs41, 0, 64, %p15;
	or.b16  	%rs87, %rs41, %rs87;
$L__BB0_12:
	@%p2 bra 	$L__BB0_14;
	ld.shared.u8 	%rs42, [%r7+-31];
	setp.lt.u16 	%p16, %rs42, %rs1;
	selp.b16 	%rs44, 0, 32, %p16;
	or.b16  	%rs87, %rs44, %rs87;
$L__BB0_14:
	setp.eq.s32 	%p17, %r5, 31;
	@%p17 bra 	$L__BB0_16;
	ld.shared.u8 	%rs45, [%r7+1];
	setp.lt.u16 	%p18, %rs45, %rs1;
	selp.b16 	%rs47, 0, 16, %p18;
	or.b16  	%rs87, %rs47, %rs87;
$L__BB0_16:
	@%p3 bra 	$L__BB0_18;
	ld.shared.u8 	%rs48, [%r7+33];
	setp.lt.u16 	%p19, %rs48, %rs1;
	selp.b16 	%rs50, 0, 8, %p19;
	or.b16  	%rs87, %rs50, %rs87;
$L__BB0_18:
	setp.eq.s32 	%p20, %r6, 992;
	@%p20 bra 	$L__BB0_20;
	ld.shared.u8 	%rs51, [%r7+32];
	setp.lt.u16 	%p21, %rs51, %rs1;
	selp.b16 	%rs53, 0, 4, %p21;
	or.b16  	%rs87, %rs53, %rs87;
$L__BB0_20:
	@%p4 bra 	$L__BB0_22;
	ld.shared.u8 	%rs54, [%r7+31];
	setp.lt.u16 	%p22, %rs54, %rs1;
	selp.b16 	%rs56, 0, 2, %p22;
	or.b16  	%rs87, %rs56, %rs87;
$L__BB0_22:
	setp.eq.s32 	%p23, %r5, 0;
	@%p23 bra 	$L__BB0_24;
	ld.shared.u8 	%rs57, [%r7+-1];
	setp.ge.u16 	%p24, %rs57, %rs1;
	selp.u16 	%rs59, 1, 0, %p24;
	or.b16  	%rs87, %rs87, %rs59;
$L__BB0_24:
	and.b16  	%rs61, %rs87, 255;
	mul.wide.u16 	%r43, %rs61, 4;
	add.s32 	%r45, %r19, %r43;
	atom.shared.add.u32 	%r46, [%r45], 1;
	ld.shared.u8 	%rs18, [%r7+1024];
	mov.b16 	%rs95, 0;
	@%p1 bra 	$L__BB0_26;
	ld.shared.u8 	%rs62, [%r7+991];
	setp.lt.u16 	%p25, %rs62, %rs18;
	selp.b16 	%rs95, 0, -128, %p25;
$L__BB0_26:
	setp.lt.u32 	%p26, %r1, 32;
	@%p26 bra 	$L__BB0_28;
	ld.shared.u8 	%rs64, [%r7+992];
	setp.lt.u16 	%p27, %rs64, %rs18;
	selp.b16 	%rs66, 0, 64, %p27;
	or.b16  	%rs95, %rs66, %rs95;
$L__BB0_28:
	@%p2 bra 	$L__BB0_30;
	ld.shared.u8 	%rs67, [%r7+993];
	setp.lt.u16 	%p28, %rs67, %rs18;
	selp.b16 	%rs69, 0, 32, %p28;
	or.b16  	%rs95, %rs69, %rs95;
$L__BB0_30:
	setp.eq.s32 	%p29, %r5, 31;
	@%p29 bra 	$L__BB0_32;
	ld.shared.u8 	%rs70, [%r7+1025];
	setp.lt.u16 	%p30, %rs70, %rs18;
	selp.b16 	%rs72, 0, 16, %p30;
	or.b16  	%rs95, %rs72, %rs95;
$L__BB0_32:
	@%p3 bra 	$L__BB0_34;
	ld.shared.u8 	%rs73, [%r7+1057];
	setp.lt.u16 	%p31, %rs73, %rs18;
	selp.b16 	%rs75, 0, 8, %p31;
	or.b16  	%rs95, %rs75, %rs95;
$L__BB0_34:
	setp.eq.s32 	%p32, %r6, 992;
	@%p32 bra 	$L__BB0_36;
	ld.shared.u8 	%rs76, [%r7+1056];
	setp.lt.u16 	%p33, %rs76, %rs18;
	selp.b16 	%rs78, 0, 4, %p33;
	or.b16  	%rs95, %rs78, %rs95;
$L__BB0_36:
	@%p4 bra 	$L__BB0_38;
	ld.shared.u8 	%rs79, [%r7+1055];
	setp.lt.u16 	%p34, %rs79, %rs18;
	selp.b16 	%rs81, 0, 2, %p34;
	or.b16  	%rs95, %rs81, %rs95;
$L__BB0_38:
	setp.eq.s32 	%p35, %r5, 0;
	@%p35 bra 	$L__BB0_40;
	ld.shared.u8 	%rs82, [%r7+1023];
	setp.ge.u16 	%p36, %rs82, %rs18;
	selp.u16 	%rs84, 1, 0, %p36;
	or.b16  	%rs95, %rs95, %rs84;
$L__BB0_40:
	and.b16  	%rs85, %rs95, 255;
	mul.wide.u16 	%r47, %rs85, 4;
	add.s32 	%r49, %r18, %r47;
	atom.shared.add.u32 	%r50, [%r49], 1;
	bar.sync 	0;
	mov.b64 	%rd5, 0;
	st.shared.u64 	[%r8], %rd5;
	ld.shared.u32 	%r12, [%r3];
	ld.shared.u32 	%r13, [%r2];
	neg.s32 	%r51, %r13;
	setp.eq.s32 	%p37, %r12, %r51;
	@%p37 bra 	$L__BB0_42;
	sub.s32 	%r52, %r12, %r13;
	mul.lo.s32 	%r53, %r52, %r52;
	cvt.rn.f64.u32 	%fd5, %r53;
	add.s32 	%r54, %r13, %r12;
	cvt.rn.f64.s32 	%fd6, %r54;
	div.rn.f64 	%fd7, %fd5, %fd6;
	st.shared.f64 	[%r8], %fd7;
$L__BB0_42:
	setp.gt.u32 	%p38, %r1, 127;
	mov.b32 	%r55, 0;
	st.shared.u32 	[%r2], %r55;
	st.shared.u32 	[%r3], %r55;
	bar.sync 	0;
	@%p38 bra 	$L__BB0_44;
	ld.shared.f64 	%fd8, [%r8];
	ld.shared.f64 	%fd9, [%r8+1024];
	add.f64 	%fd10, %fd8, %fd9;
	st.shared.f64 	[%r8], %fd10;
$L__BB0_44:
	setp.gt.u32 	%p39, %r1, 63;
	bar.sync 	0;
	@%p39 bra 	$L__BB0_46;
	ld.shared.f64 	%fd11, [%r8];
	ld.shared.f64 	%fd12, [%r8+512];
	add.f64 	%fd13, %fd11, %fd12;
	st.shared.f64 	[%r8], %fd13;
$L__BB0_46:
	setp.gt.u32 	%p40, %r1, 31;
	bar.sync 	0;
	@%p40 bra 	$L__BB0_48;
	ld.shared.f64 	%fd14, [%r8];
	ld.shared.f64 	%fd15, [%r8+256];
	add.f64 	%fd16, %fd14, %fd15;
	st.shared.f64 	[%r8], %fd16;
$L__BB0_48:
	setp.gt.u32 	%p41, %r1, 15;
	bar.sync 	0;
	@%p41 bra 	$L__BB0_50;
	ld.shared.f64 	%fd17, [%r8];
	ld.shared.f64 	%fd18, [%r8+128];
	add.f64 	%fd19, %fd17, %fd18;
	st.shared.f64 	[%r8], %fd19;
$L__BB0_50:
	setp.gt.u32 	%p42, %r1, 7;
	bar.sync 	0;
	@%p42 bra 	$L__BB0_52;
	ld.shared.f64 	%fd20, [%r8];
	ld.shared.f64 	%fd21, [%r8+64];
	add.f64 	%fd22, %fd20, %fd21;
	st.shared.f64 	[%r8], %fd22;
$L__BB0_52:
	setp.gt.u32 	%p43, %r1, 3;
	bar.sync 	0;
	@%p43 bra 	$L__BB0_54;
	ld.shared.f64 	%fd23, [%r8];
	ld.shared.f64 	%fd24, [%r8+32];
	add.f64 	%fd25, %fd23, %fd24;
	st.shared.f64 	[%r8], %fd25;
$L__BB0_54:
	setp.gt.u32 	%p44, %r1, 1;
	bar.sync 	0;
	@%p44 bra 	$L__BB0_56;
	ld.shared.f64 	%fd26, [%r8];
	ld.shared.f64 	%fd27, [%r8+16];
	add.f64 	%fd28, %fd26, %fd27;
	st.shared.f64 	[%r8], %fd28;
$L__BB0_56:
	setp.ne.s32 	%p45, %r1, 0;
	bar.sync 	0;
	@%p45 bra 	$L__BB0_58;
	ld.shared.f64 	%fd29, [%r8];
	ld.shared.f64 	%fd30, [_ZZ4testP2QPE8distance+8];
	add.f64 	%fd31, %fd29, %fd30;
	st.shared.f64 	[%r8], %fd31;
$L__BB0_58:
	bar.sync 	0;
	bar.sync 	0;
	ld.shared.f64 	%fd33, [_ZZ4testP2QPE8distance];
$L__BB0_59:
	setp.ne.s32 	%p46, %r1, 0;
	ld.volatile.global.u32 	%r14, [%rd1+10260];
	ld.volatile.global.u32 	%r15, [%rd1+10256];
	setp.ge.s32 	%p47, %r14, %r15;
	or.pred  	%p48, %p46, %p47;
	@%p48 bra 	$L__BB0_61;
	ld.volatile.global.u32 	%r56, [%rd1+10260];
	mul.hi.s32 	%r57, %r56, 1717986919;
	shr.u32 	%r58, %r57, 31;
	shr.s32 	%r59, %r57, 2;
	add.s32 	%r60, %r59, %r58;
	mul.lo.s32 	%r61, %r60, 10;
	sub.s32 	%r62, %r56, %r61;
	mul.wide.s32 	%rd6, %r62, 8;
	add.s64 	%rd7, %rd1, %rd6;
	st.global.f64 	[%rd7+10272], %fd33;
	membar.sys;
	ld.volatile.global.u32 	%r63, [%rd1+10260];
	add.s32 	%r64, %r63, 1;
	st.volatile.global.u32 	[%rd1+10260], %r64;
	membar.sys;
	ld.shared.f64 	%fd33, [_ZZ4testP2QPE8distance];
$L__BB0_61:
	setp.ge.s32 	%p49, %r14, %r15;
	@%p49 bra 	$L__BB0_59;
	add.s32 	%r16, %r65, -1;
	setp.ne.s32 	%p50, %r65, 0;
	mov.u32 	%r65, %r16;
	@%p50 bra 	$L__BB0_3;
	ret;

}


// ===== COMPILED SASS (sm_100) =====

	.target	sm_100

	.elftype	@"ET_EXEC"


//--------------------- .note.nv.tkinfo           --------------------------
	.section	.note.nv.tkinfo,"",@"SHT_NOTE"
	.sectionflags	@"SHF_NOTE_NV_TKINFO"
	.tkinfo
        /*0018*/ 	.word	0x00000002
        /*0030*/ 	.string	""
        /*0030*/ 	.string	"ptxas"
        /*0030*/ 	.string	"Cuda compilation tools, release 13.0, V13.0.88"
        /*0030*/ 	.string	"Build cuda_13.0.r13.0/compiler.36424714_0"
        /*0030*/ 	.string	"-arch sm_100 -m 64 "



//--------------------- .note.nv.cuinfo           --------------------------
	.section	.note.nv.cuinfo,"",@"SHT_NOTE"
	.sectionflags	@"SHF_NOTE_NV_CUINFO"
        /*0018*/ 	.short	0x0002
        /*001a*/ 	.short	0x0064
        /*001c*/ 	.short	0x0082
	.zero		2


//--------------------- .nv.info                  --------------------------
	.section	.nv.info,"",@"SHT_CUDA_INFO"
	.align	4


	//----- nvinfo : EIATTR_REGCOUNT
	.align		4
        /*0000*/ 	.byte	0x04, 0x2f
        /*0002*/ 	.short	(.L_1 - .L_0)
	.align		4
.L_0:
        /*0004*/ 	.word	index@(_Z4testP2QP)
        /*0008*/ 	.word	0x0000001d


	//----- nvinfo : EIATTR_FRAME_SIZE
	.align		4
.L_1:
        /*000c*/ 	.byte	0x04, 0x11
        /*000e*/ 	.short	(.L_3 - .L_2)
	.align		4
.L_2:
        /*0010*/ 	.word	index@($__internal_0_$__cuda_sm20_div_rn_f64_full)
        /*0014*/ 	.word	0x00000000


	//----- nvinfo : EIATTR_FRAME_SIZE
	.align		4
.L_3:
        /*0018*/ 	.byte	0x04, 0x11
        /*001a*/ 	.short	(.L_5 - .L_4)
	.align		4
.L_4:
        /*001c*/ 	.word	index@(_Z4testP2QP)
        /*0020*/ 	.word	0x00000000


	//----- nvinfo : EIATTR_MIN_STACK_SIZE
	.align		4
.L_5:
        /*0024*/ 	.byte	0x04, 0x12
        /*0026*/ 	.short	(.L_7 - .L_6)
	.align		4
.L_6:
        /*0028*/ 	.word	index@(_Z4testP2QP)
        /*002c*/ 	.word	0x00000000
.L_7:


//--------------------- .nv.compat                --------------------------
	.section	.nv.compat,"",@"SHT_CUDA_COMPAT_INFO"
	.align	4
        /*0000*/ 	.byte	0x02, 0x09, 0x00, 0x00, 0x02, 0x02, 0x01, 0x00, 0x02, 0x05, 0x05, 0x00, 0x03, 0x07, 0x01, 0x01
        /*0010*/ 	.byte	0x02, 0x03, 0x00, 0x00, 0x02, 0x06, 0x01, 0x00, 0x04, 0x0b, 0x08, 0x00, 0x01, 0x00, 0x00, 0x00
        /*0020*/ 	.byte	0x00, 0x00, 0x00, 0x00


//--------------------- .nv.info._Z4testP2QP      --------------------------
	.section	.nv.info._Z4testP2QP,"",@"SHT_CUDA_INFO"
	.sectionflags	@""
	.align	4


	//----- nvinfo : EIATTR_CUDA_API_VERSION
	.align		4
        /*0000*/ 	.byte	0x04, 0x37
        /*0002*/ 	.short	(.L_9 - .L_8)
.L_8:
        /*0004*/ 	.word	0x00000082


	//----- nvinfo : EIATTR_KPARAM_INFO
	.align		4
.L_9:
        /*0008*/ 	.byte	0x04, 0x17
        /*000a*/ 	.short	(.L_11 - .L_10)
.L_10:
        /*000c*/ 	.word	0x00000000
        /*0010*/ 	.short	0x0000
        /*0012*/ 	.short	0x0000
        /*0014*/ 	.byte	0x00, 0xf5, 0x21, 0x00


	//----- nvinfo : EIATTR_SPARSE_MMA_MASK
	.align		4
.L_11:
        /*0018*/ 	.byte	0x03, 0x50
        /*001a*/ 	.short	0x0000


	//----- nvinfo : EIATTR_MAXREG_COUNT
	.align		4
        /*001c*/ 	.byte	0x03, 0x1b
        /*001e*/ 	.short	0x00ff


	//----- nvinfo : EIATTR_NUM_BARRIERS
	.align		4
        /*0020*/ 	.byte	0x02, 0x4c
        /*0022*/ 	.byte	0x01
	.zero		1


	//----- nvinfo : EIATTR_MERCURY_ISA_VERSION
	.align		4
        /*0024*/ 	.byte	0x03, 0x5f
        /*0026*/ 	.short	0x0101


	//----- nvinfo : EIATTR_VRC_CTA_INIT_COUNT
	.align		4
        /*0028*/ 	.byte	0x02, 0x4a
	.zero		1
	.zero		1


	//----- nvinfo : EIATTR_EXIT_INSTR_OFFSETS
	.align		4
        /*002c*/ 	.byte	0x04, 0x1c
        /*002e*/ 	.short	(.L_13 - .L_12)


	//   ....[0]....
.L_12:
        /*0030*/ 	.word	0x000012f0


	//----- nvinfo : EIATTR_CRS_STACK_SIZE
	.align		4
.L_13:
        /*0034*/ 	.byte	0x04, 0x1e
        /*0036*/ 	.short	(.L_15 - .L_14)
.L_14:
        /*0038*/ 	.word	0x00000000


	//----- nvinfo : EIATTR_CBANK_PARAM_SIZE
	.align		4
.L_15:
        /*003c*/ 	.byte	0x03, 0x19
        /*003e*/ 	.short	0x0008


	//----- nvinfo : EIATTR_PARAM_CBANK
	.align		4
        /*0040*/ 	.byte	0x04, 0x0a
        /*0042*/ 	.short	(.L_17 - .L_16)
	.align		4
.L_16:
        /*0044*/ 	.word	index@(.nv.constant0._Z4testP2QP)
        /*0048*/ 	.short	0x0380
        /*004a*/ 	.short	0x0008


	//----- nvinfo : EIATTR_SW_WAR
	.align		4
.L_17:
        /*004c*/ 	.byte	0x04, 0x36
        /*004e*/ 	.short	(.L_19 - .L_18)
.L_18:
        /*0050*/ 	.word	0x00000008
.L_19:


//--------------------- .nv.callgraph             --------------------------
	.section	.nv.callgraph,"",@"SHT_CUDA_CALLGRAPH"
	.align	4
	.sectionentsize	8
	.align		4
        /*0000*/ 	.word	0x00000000
	.align		4
        /*0004*/ 	.word	0xffffffff
	.align		4
        /*0008*/ 	.word	0x00000000
	.align		4
        /*000c*/ 	.word	0xfffffffe
	.align		4
        /*0010*/ 	.word	0x00000000
	.align		4
        /*0014*/ 	.word	0xfffffffd
	.align		4
        /*0018*/ 	.word	0x00000000
	.align		4
        /*001c*/ 	.word	0xfffffffc


//--------------------- .text._Z4testP2QP         --------------------------
	.section	.text._Z4testP2QP,"ax",@progbits
	.align	128
        .global         _Z4testP2QP
        .type           _Z4testP2QP,@function
        .size           _Z4testP2QP,(.L_x_18 - _Z4testP2QP)
        .other          _Z4testP2QP,@"STO_CUDA_ENTRY STV_DEFAULT"
_Z4testP2QP:
.text._Z4testP2QP:
[----:B------:R-:W-:Y:S01]  /*0000*/  LDC R1, c[0x0][0x37c] ;  /* 0x0000df00ff017b82 */ /* 0x000fe20000000800 */
[----:B------:R-:W0:Y:S07]  /*0010*/  S2R R3, SR_TID.X ;  /* 0x0000000000037919 */ /* 0x000e2e0000002100 */
[----:B------:R-:W1:Y:S01]  /*0020*/  S2UR UR7, SR_CgaCtaId ;  /* 0x00000000000779c3 */ /* 0x000e620000008800 */
[----:B------:R-:W-:Y:S01]  /*0030*/  UMOV UR4, 0x400 ;  /* 0x0000040000047882 */ /* 0x000fe20000000000 */
[----:B------:R-:W2:Y:S01]  /*0040*/  LDCU UR9, c[0x0][0x370] ;  /* 0x00006e00ff0977ac */ /* 0x000ea20008000800 */
[----:B------:R-:W-:-:S02]  /*0050*/  UIADD3 UR5, UPT, UPT, UR4, 0xc00, URZ ;  /* 0x00000c0004057890 */ /* 0x000fc4000fffe0ff */
[----:B------:R-:W-:Y:S01]  /*0060*/  UIADD3 UR6, UPT, UPT, UR4, 0x800, URZ ;  /* 0x0000080004067890 */ /* 0x000fe2000fffe0ff */
[----:B------:R-:W3:Y:S01]  /*0070*/  LDCU.64 UR10, c[0x0][0x358] ;  /* 0x00006b00ff0a77ac */ /* 0x000ee20008000a00 */
[----:B-1----:R-:W-:Y:S02]  /*0080*/  ULEA UR5, UR7, UR5, 0x18 ;  /* 0x0000000507057291 */ /* 0x002fe4000f8ec0ff */
[----:B------:R-:W-:Y:S02]  /*0090*/  ULEA UR6, UR7, UR6, 0x18 ;  /* 0x0000000607067291 */ /* 0x000fe4000f8ec0ff */
[----:B------:R-:W-:Y:S02]  /*00a0*/  ULEA UR8, UR7, UR4, 0x18 ;  /* 0x0000000407087291 */ /* 0x000fe4000f8ec0ff */
[----:B------:R-:W-:Y:S01]  /*00b0*/  UIADD3 UR4, UPT, UPT, UR4, 0x1000, URZ ;  /* 0x0000100004047890 */ /* 0x000fe2000fffe0ff */
[C---:B0-----:R-:W-:Y:S02]  /*00c0*/  ISETP.GT.U32.AND P0, PT, R3.reuse, 0xff, PT ;  /* 0x000000ff0300780c */ /* 0x041fe40003f04070 */
[C---:B------:R-:W-:Y:S01]  /*00d0*/  LOP3.LUT R8, R3.reuse, 0x3e0, RZ, 0xc0, !PT ;  /* 0x000003e003087812 */ /* 0x040fe200078ec0ff */
[----:B------:R-:W-:Y:S01]  /*00e0*/  ULEA UR4, UR7, UR4, 0x18 ;  /* 0x0000000407047291 */ /* 0x000fe2000f8ec0ff */
[C---:B------:R-:W-:Y:S01]  /*00f0*/  LEA R4, R3.reuse, UR5, 0x2 ;  /* 0x0000000503047c11 */ /* 0x040fe2000f8e10ff */
[----:B------:R-:W-:Y:S01]  /*0100*/  IMAD.U32 R0, RZ, RZ, UR8 ;  /* 0x00000008ff007e24 */ /* 0x000fe2000f8e00ff */
[----:B------:R-:W-:-:S02]  /*0110*/  LOP3.LUT R6, R3, 0x1f, RZ, 0xc0, !PT ;  /* 0x0000001f03067812 */ /* 0x000fc400078ec0ff */
[C---:B------:R-:W-:Y:S02]  /*0120*/  LEA R5, R3.reuse, UR6, 0x2 ;  /* 0x0000000603057c11 */ /* 0x040fe4000f8e10ff */
[C---:B------:R-:W-:Y:S02]  /*0130*/  LOP3.LUT P1, RZ, R3.reuse, 0x1f, RZ, 0xc0, !PT ;  /* 0x0000001f03ff7812 */ /* 0x040fe4000782c0ff */
[----:B------:R-:W-:Y:S01]  /*0140*/  LOP3.LUT R7, R8, 0x1f, R3, 0xf8, !PT ;  /* 0x0000001f08077812 */ /* 0x000fe200078ef803 */
[----:B------:R0:W-:Y:S01]  /*0150*/  @!P0 STS [R4], RZ ;  /* 0x000000ff04008388 */ /* 0x0001e20000000800 */
[C---:B------:R-:W-:Y:S02]  /*0160*/  ISETP.GE.U32.AND P2, PT, R3.reuse, 0x20, PT ;  /* 0x000000200300780c */ /* 0x040fe40003f46070 */
[----:B------:R-:W-:Y:S01]  /*0170*/  ISETP.NE.AND P3, PT, R6, 0x1f, PT ;  /* 0x0000001f0600780c */ /* 0x000fe20003f65270 */
[----:B------:R0:W-:Y:S01]  /*0180*/  @!P0 STS [R5], RZ ;  /* 0x000000ff05008388 */ /* 0x0001e20000000800 */
[----:B------:R-:W-:Y:S01]  /*0190*/  ISETP.LT.U32.OR P0, PT, R3, 0x20, !P1 ;  /* 0x000000200300780c */ /* 0x000fe20004f01470 */
[----:B------:R-:W-:Y:S01]  /*01a0*/  IMAD.IADD R7, R7, 0x1, R0 ;  /* 0x0000000107077824 */ /* 0x000fe200078e0200 */
[----:B------:R-:W-:-:S02]  /*01b0*/  ISETP.EQ.OR P1, PT, R8, 0x3e0, !P1 ;  /* 0x000003e00800780c */ /* 0x000fc40004f22670 */
[----:B------:R-:W-:Y:S02]  /*01c0*/  ISETP.EQ.OR P2, PT, R6, 0x1f, !P2 ;  /* 0x0000001f0600780c */ /* 0x000fe40005742670 */
[----:B------:R-:W-:Y:S02]  /*01d0*/  ISETP.EQ.OR P3, PT, R8, 0x3e0, !P3 ;  /* 0x000003e00800780c */ /* 0x000fe40005f62670 */
[----:B------:R-:W-:Y:S01]  /*01e0*/  LEA R9, R3, UR4, 0x3 ;  /* 0x0000000403097c11 */ /* 0x000fe2000f8e18ff */
[----:B0-23--:R-:W-:-:S10]  /*01f0*/  UMOV UR4, 0x270f ;  /* 0x0000270f00047882 */ /* 0x00dfd40000000000 */
.L_x_0:
[----:B0-----:R-:W0:Y:S02]  /*0200*/  LDC.64 R10, c[0x0][0x380] ;  /* 0x0000e000ff0a7b82 */ /* 0x001e240000000a00 */
[----:B0-2---:R-:W2:Y:S04]  /*0210*/  LDG.E.STRONG.SYS R2, desc[UR10][R10.64+0x8] ;  /* 0x0000080a0a027981 */ /* 0x005ea8000c1f5900 */
[----:B------:R-:W2:Y:S02]  /*0220*/  LDG.E.STRONG.SYS R13, desc[UR10][R10.64+0x4] ;  /* 0x0000040a0a0d7981 */ /* 0x000ea4000c1f5900 */
[----:B--2---:R-:W-:-:S13]  /*0230*/  ISETP.GE.AND P4, PT, R2, R13, PT ;  /* 0x0000000d0200720c */ /* 0x004fda0003f86270 */
[----:B-1-34-:R-:W-:Y:S05]  /*0240*/  @P4 BRA `(.L_x_0) ;  /* 0xfffffffc00ec4947 */ /* 0x01afea000383ffff */
[----:B------:R-:W-:Y:S01]  /*0250*/  IMAD.MOV.U32 R15, RZ, RZ, R3 ;  /* 0x000000ffff0f7224 */ /* 0x000fe200078e0003 */
[----:B------:R-:W0:Y:S06]  /*0260*/  LDCU.64 UR12, c[0x0][0x380] ;  /* 0x00007000ff0c77ac */ /* 0x000e2c0008000a00 */
.L_x_1:
[----:B------:R-:W2:Y:S02]  /*0270*/  LDG.E.STRONG.SYS R2, desc[UR10][R10.64+0x8] ;  /* 0x0000080a0a027981 */ /* 0x000ea4000c1f5900 */
[----:B-12---:R-:W-:-:S05]  /*0280*/  IMAD.HI R12, R2, 0x66666667, RZ ;  /* 0x66666667020c7827 */ /* 0x006fca00078e02ff */
[----:B------:R-:W-:-:S04]  /*0290*/  SHF.R.U32.HI R13, RZ, 0x1f, R12 ;  /* 0x0000001fff0d7819 */ /* 0x000fc8000001160c */
[----:B------:R-:W-:-:S05]  /*02a0*/  LEA.HI R13, R12, R13, RZ, 0x1e ;  /* 0x0000000d0c0d7211 */ /* 0x000fca00078ff0ff */
[----:B------:R-:W-:-:S04]  /*02b0*/  IMAD R2, R13, -0xa, R2 ;  /* 0xfffffff60d027824 */ /* 0x000fc800078e0202 */
[----:B------:R-:W-:-:S05]  /*02c0*/  IMAD R2, R2, 0x800, R15 ;  /* 0x0000080002027824 */ /* 0x000fca00078e020f */
[----:B0-----:R-:W-:-:S04]  /*02d0*/  IADD3 R12, P4, PT, R2, UR12, RZ ;  /* 0x0000000c020c7c10 */ /* 0x001fc8000ff9e0ff */
[----:B------:R-:W-:-:S05]  /*02e0*/  LEA.HI.X.SX32 R13, R2, UR13, 0x1, P4 ;  /* 0x0000000d020d7c11 */ /* 0x000fca000a0f0eff */
[----:B------:R-:W2:Y:S01]  /*02f0*/  LDG.E.U8 R12, desc[UR10][R12.64+0xc] ;  /* 0x00000c0a0c0c7981 */ /* 0x000ea2000c1e1100 */
[----:B------:R-:W-:Y:S01]  /*0300*/  IMAD.IADD R17, R0, 0x1, R15 ;  /* 0x0000000100117824 */ /* 0x000fe200078e020f */
[----:B------:R-:W-:Y:S05]  /*0310*/  YIELD ;  /* 0x0000000000007946 */ /* 0x000fea0003800000 */
[----:B------:R-:W-:-:S05]  /*0320*/  VIADD R15, R15, UR9 ;  /* 0x000000090f0f7c36 */ /* 0x000fca0008000000 */
[----:B------:R-:W-:Y:S01]  /*0330*/  ISETP.GE.AND P4, PT, R15, 0x800, PT ;  /* 0x000008000f00780c */ /* 0x000fe20003f86270 */
[----:B--2---:R1:W-:-:S12]  /*0340*/  STS.U8 [R17], R12 ;  /* 0x0000000c11007388 */ /* 0x0043d80000000000 */
[----:B------:R-:W-:Y:S05]  /*0350*/  @!P4 BRA `(.L_x_1) ;  /* 0xfffffffc00c4c947 */ /* 0x000fea000383ffff */
[C---:B------:R-:W-:Y:S01]  /*0360*/  ISETP.NE.AND P4, PT, R3.reuse, RZ, PT ;  /* 0x000000ff0300720c */ /* 0x040fe20003f85270 */
[----:B------:R-:W-:Y:S05]  /*0370*/  WARPSYNC.ALL ;  /* 0x0000000000007948 */ /* 0x000fea0003800000 */
[----:B------:R-:W-:Y:S01]  /*0380*/  BAR.SYNC.DEFER_BLOCKING 0x0 ;  /* 0x0000000000007b1d */ /* 0x000fe20000010000 */
[----:B------:R-:W-:-:S04]  /*0390*/  ISETP.GE.U32.AND P5, PT, R3, 0x20, PT ;  /* 0x000000200300780c */ /* 0x000fc80003fa6070 */
[----:B------:R-:W-:Y:S01]  /*03a0*/  P2R R0, PR, RZ, 0x20 ;  /* 0x00000020ff007803 */ /* 0x000fe20000000000 */
[----:B------:R-:W-:Y:S04]  /*03b0*/  BSSY.RECONVERGENT B0, `(.L_x_2) ;  /* 0x000000c000007945 */ /* 0x000fe80003800200 */
[----:B------:R-:W-:Y:S05]  /*03c0*/  @P4 BRA `(.L_x_3) ;  /* 0x0000000000284947 */ /* 0x000fea0003800000 */
[----:B------:R-:W2:Y:S02]  /*03d0*/  LDG.E.STRONG.SYS R0, desc[UR10][R10.64] ;  /* 0x0000000a0a007981 */ /* 0x000ea4000c1f5900 */
[----:B--2---:R-:W-:-:S05]  /*03e0*/  VIADD R13, R0, 0x1 ;  /* 0x00000001000d7836 */ /* 0x004fca0000000000 */
[----:B------:R0:W-:Y:S04]  /*03f0*/  STG.E.STRONG.SYS desc[UR10][R10.64], R13 ;  /* 0x0000000d0a007986 */ /* 0x0001e8000c11590a */
[----:B------:R-:W2:Y:S02]  /*0400*/  LDG.E.STRONG.SYS R0, desc[UR10][R10.64+0x8] ;  /* 0x0000080a0a007981 */ /* 0x000ea4000c1f5900 */
[----:B--2---:R-:W-:-:S05]  /*0410*/  VIADD R15, R0, 0x1 ;  /* 0x00000001000f7836 */ /* 0x004fca0000000000 */
[----:B------:R0:W-:Y:S01]  /*0420*/  STG.E.STRONG.SYS desc[UR10][R10.64+0x8], R15 ;  /* 0x0000080f0a007986 */ /* 0x0001e2000c11590a */
[----:B------:R-:W-:Y:S06]  /*0430*/  MEMBAR.SC.SYS ;  /* 0x0000000000007992 */ /* 0x000fec0000003000 */
[----:B------:R-:W-:-:S00]  /*0440*/  ERRBAR ;  /* 0x00000000000079ab */ /* 0x000fc00000000000 */
[----:B------:R-:W-:Y:S06]  /*0450*/  CGAERRBAR ;  /* 0x00000000000075ab */ /* 0x000fec0000000000 */
[----:B------:R-:W-:Y:S01]  /*0460*/  CCTL.IVALL ;  /* 0x00000000ff00798f */ /* 0x000fe20002000000 */
.L_x_3:
[----:B------:R-:W-:Y:S05]  /*0470*/  BSYNC.RECONVERGENT B0 ;  /* 0x0000000000007941 */ /* 0x000fea0003800200 */
.L_x_2:
[----:B------:R-:W-:Y:S01]  /*0480*/  LDS.U8 R0, [R7] ;  /* 0x0000000007007984 */ /* 0x000fe20000000000 */
[----:B------:R-:W-:Y:S01]  /*0490*/  ISETP.NE.AND P6, PT, R6, 0x1f, PT ;  /* 0x0000001f0600780c */ /* 0x000fe20003fc5270 */
[----:B------:R-:W-:Y:S01]  /*04a0*/  BSSY.RECONVERGENT B0, `(.L_x_4) ;  /* 0x0000085000007945 */ /* 0x000fe20003800200 */
[----:B0-----:R-:W-:Y:S01]  /*04b0*/  P2R R10, PR, RZ, 0x1 ;  /* 0x00000001ff0a7803 */ /* 0x001fe20000000000 */
[----:B------:R-:W0:Y:S01]  /*04c0*/  @!P0 LDS.U8 R11, [R7+-0x21] ;  /* 0xffffdf00070b8984 */ /* 0x000e220000000000 */
[----:B-1----:R-:W-:Y:S02]  /*04d0*/  P2R R12, PR, RZ, 0x4 ;  /* 0x00000004ff0c7803 */ /* 0x002fe40000000000 */
[----:B------:R-:W-:Y:S01]  /*04e0*/  P2R R14, PR, RZ, 0x8 ;  /* 0x00000008ff0e7803 */ /* 0x000fe20000000000 */
[----:B------:R-:W1:Y:S04]  /*04f0*/  @P5 LDS.U8 R13, [R7+-0x20] ;  /* 0xffffe000070d5984 */ /* 0x000e680000000000 */
[----:B------:R-:W2:Y:S04]  /*0500*/  @!P2 LDS.U8 R15, [R7+-0x1f] ;  /* 0xffffe100070fa984 */ /* 0x000ea80000000000 */
[----:B------:R-:W3:Y:S04]  /*0510*/  @P6 LDS.U8 R17, [R7+0x1] ;  /* 0x0000010007116984 */ /* 0x000ee80000000000 */
[----:B------:R-:W4:Y:S04]  /*0520*/  @!P3 LDS.U8 R19, [R7+0x21] ;  /* 0x000021000713b984 */ /* 0x000f280000000000 */
[----:B------:R-:W-:Y:S01]  /*0530*/  @!P1 LDS.U8 R21, [R7+0x1f] ;  /* 0x00001f0007159984 */ /* 0x000fe20000000000 */
[----:B0-----:R-:W-:-:S04]  /*0540*/  @!P0 ISETP.GE.U32.AND P4, PT, R11, R0, PT ;  /* 0x000000000b00820c */ /* 0x001fc80003f86070 */
[----:B------:R-:W-:Y:S02]  /*0550*/  @!P0 SEL R2, RZ, 0xff80, !P4 ;  /* 0x0000ff80ff028807 */ /* 0x000fe40006000000 */
[----:B-1----:R-:W-:-:S04]  /*0560*/  @P5 ISETP.GE.U32.AND P4, PT, R13, R0, PT ;  /* 0x000000000d00520c */ /* 0x002fc80003f86070 */
[----:B------:R-:W-:Y:S02]  /*0570*/  @P5 SEL R11, RZ, 0x40, !P4 ;  /* 0x00000040ff0b5807 */ /* 0x000fe40006000000 */
[----:B------:R-:W-:Y:S02]  /*0580*/  ISETP.NE.AND P5, PT, R8, 0x3e0, PT ;  /* 0x000003e00800780c */ /* 0x000fe40003fa5270 */
[----:B--2---:R-:W-:-:S04]  /*0590*/  @!P2 ISETP.GE.U32.AND P4, PT, R15, R0, PT ;  /* 0x000000000f00a20c */ /* 0x004fc80003f86070 */
[----:B------:R-:W-:Y:S02]  /*05a0*/  @!P2 SEL R13, RZ, 0x20, !P4 ;  /* 0x00000020ff0da807 */ /* 0x000fe40006000000 */
[-C--:B---3--:R-:W-:Y:S02]  /*05b0*/  @P6 ISETP.GE.U32.AND P4, PT, R17, R0.reuse, PT ;  /* 0x000000001100620c */ /* 0x088fe40003f86070 */
[----:B------:R-:W-:Y:S02]  /*05c0*/  ISETP.GE.U32.AND P2, PT, R3, 0x20, PT ;  /* 0x000000200300780c */ /* 0x000fe40003f46070 */
[----:B------:R-:W-:Y:S02]  /*05d0*/  @P6 SEL R15, RZ, 0x10, !P4 ;  /* 0x00000010ff0f6807 */ /* 0x000fe40006000000 */
[----:B----4-:R-:W-:Y:S02]  /*05e0*/  @!P3 ISETP.GE.U32.AND P4, PT, R19, R0, PT ;  /* 0x000000001300b20c */ /* 0x010fe40003f86070 */
[----:B------:R-:W0:Y:S02]  /*05f0*/  @P5 LDS.U8 R19, [R7+0x20] ;  /* 0x0000200007135984 */ /* 0x000e240000000000 */
[----:B------:R-:W-:-:S02]  /*0600*/  @!P3 SEL R17, RZ, 0x8, !P4 ;  /* 0x00000008ff11b807 */ /* 0x000fc40006000000 */
[----:B0-----:R-:W-:-:S04]  /*0610*/  @P5 ISETP.GE.U32.AND P4, PT, R19, R0, PT ;  /* 0x000000001300520c */ /* 0x001fc80003f86070 */
[----:B------:R-:W-:Y:S02]  /*0620*/  @P5 SEL R19, RZ, 0x4, !P4 ;  /* 0x00000004ff135807 */ /* 0x000fe40006000000 */
[----:B------:R-:W-:-:S04]  /*0630*/  @!P1 ISETP.GE.U32.AND P4, PT, R21, R0, PT ;  /* 0x000000001500920c */ /* 0x000fc80003f86070 */
[----:B------:R-:W-:Y:S02]  /*0640*/  @!P1 SEL R21, RZ, 0x2, !P4 ;  /* 0x00000002ff159807 */ /* 0x000fe40006000000 */
[----:B------:R-:W-:-:S13]  /*0650*/  ISETP.NE.AND P4, PT, R6, RZ, PT ;  /* 0x000000ff0600720c */ /* 0x000fda0003f85270 */
[----:B------:R-:W0:Y:S02]  /*0660*/  @P4 LDS.U8 R23, [R7+-0x1] ;  /* 0xffffff0007174984 */ /* 0x000e240000000000 */
[----:B0-----:R-:W-:Y:S02]  /*0670*/  @P4 ISETP.GE.U32.AND P0, PT, R23, R0, PT ;  /* 0x000000001700420c */ /* 0x001fe40003f06070 */
[----:B------:R-:W-:Y:S02]  /*0680*/  PRMT R0, RZ, 0x7610, R0 ;  /* 0x00007610ff007816 */ /* 0x000fe40000000000 */
[----:B------:R-:W-:Y:S02]  /*0690*/  @P4 SEL R23, RZ, 0x1, !P0 ;  /* 0x00000001ff174807 */ /* 0x000fe40004000000 */
[----:B------:R-:W-:-:S13]  /*06a0*/  ISETP.NE.AND P0, PT, R10, RZ, PT ;  /* 0x000000ff0a00720c */ /* 0x000fda0003f05270 */
[----:B------:R-:W-:-:S04]  /*06b0*/  @!P0 PRMT R0, R2, 0x7610, R0 ;  /* 0x0000761002008816 */ /* 0x000fc80000000000 */
[----:B------:R-:W-:-:S04]  /*06c0*/  @P2 LOP3.LUT R11, R11, R0, RZ, 0xfc, !PT ;  /* 0x000000000b0b2212 */ /* 0x000fc800078efcff */
[----:B------:R-:W-:Y:S02]  /*06d0*/  @P2 PRMT R0, R11, 0x7610, R0 ;  /* 0x000076100b002816 */ /* 0x000fe40000000000 */
[----:B------:R-:W-:Y:S02]  /*06e0*/  ISETP.NE.AND P2, PT, R12, RZ, PT ;  /* 0x000000ff0c00720c */ /* 0x000fe40003f45270 */
[----:B------:R-:W-:-:S11]  /*06f0*/  P2R R12, PR, RZ, 0x20 ;  /* 0x00000020ff0c7803 */ /* 0x000fd60000000000 */
[----:B------:R-:W-:-:S04]  /*0700*/  @!P2 LOP3.LUT R13, R13, R0, RZ, 0xfc, !PT ;  /* 0x000000000d0da212 */ /* 0x000fc800078efcff */
[----:B------:R-:W-:-:S04]  /*0710*/  @!P2 PRMT R0, R13, 0x7610, R0 ;  /* 0x000076100d00a816 */ /* 0x000fc80000000000 */
[----:B------:R-:W-:-:S04]  /*0720*/  @P6 LOP3.LUT R15, R15, R0, RZ, 0xfc, !PT ;  /* 0x000000000f0f6212 */ /* 0x000fc800078efcff */
[----:B------:R-:W-:-:S04]  /*0730*/  @P6 PRMT R0, R15, 0x7610, R0 ;  /* 0x000076100f006816 */ /* 0x000fc80000000000 */
[----:B------:R-:W-:-:S04]  /*0740*/  @!P3 LOP3.LUT R17, R17, R0, RZ, 0xfc, !PT ;  /* 0x000000001111b212 */ /* 0x000fc800078efcff */
[----:B------:R-:W-:Y:S02]  /*0750*/  @!P3 PRMT R0, R17, 0x7610, R0 ;  /* 0x000076101100b816 */ /* 0x000fe40000000000 */
[----:B------:R-:W-:Y:S02]  /*0760*/  ISETP.GE.U32.AND P3, PT, R3, 0x20, PT ;  /* 0x000000200300780c */ /* 0x000fe40003f66070 */
[----:B------:R-:W-:-:S04]  /*0770*/  @P5 LOP3.LUT R19, R19, R0, RZ, 0xfc, !PT ;  /* 0x0000000013135212 */ /* 0x000fc800078efcff */
[----:B------:R-:W-:-:S04]  /*0780*/  @P5 PRMT R0, R19, 0x7610, R0 ;  /* 0x0000761013005816 */ /* 0x000fc80000000000 */
[----:B------:R-:W-:-:S04]  /*0790*/  @!P1 LOP3.LUT R21, R21, R0, RZ, 0xfc, !PT ;  /* 0x0000000015159212 */ /* 0x000fc800078efcff */
[----:B------:R-:W-:-:S04]  /*07a0*/  @!P1 PRMT R0, R21, 0x7610, R0 ;  /* 0x0000761015009816 */ /* 0x000fc80000000000 */
[----:B------:R-:W-:-:S04]  /*07b0*/  @P4 LOP3.LUT R23, R0, R23, RZ, 0xfc, !PT ;  /* 0x0000001700174212 */ /* 0x000fc800078efcff */
[----:B------:R-:W-:-:S04]  /*07c0*/  @P4 PRMT R0, R23, 0x7610, R0 ;  /* 0x0000761017004816 */ /* 0x000fc80000000000 */
[----:B------:R-:W-:-:S04]  /*07d0*/  LOP3.LUT R0, R0, 0xff, RZ, 0xc0, !PT ;  /* 0x000000ff00007812 */ /* 0x000fc800078ec0ff */
[----:B------:R-:W-:-:S05]  /*07e0*/  LEA R2, R0, UR6, 0x2 ;  /* 0x0000000600027c11 */ /* 0x000fca000f8e10ff */
[----:B------:R0:W-:Y:S04]  /*07f0*/  ATOMS.POPC.INC.32 RZ, [R2+URZ] ;  /* 0x0000000002ff7f8c */ /* 0x0001e8000d8000ff */
[----:B------:R-:W-:Y:S04]  /*0800*/  LDS.U8 R0, [R7+0x400] ;  /* 0x0004000007007984 */ /* 0x000fe80000000000 */
[----:B------:R-:W1:Y:S01]  /*0810*/  @!P0 LDS.U8 R11, [R7+0x3df] ;  /* 0x0003df00070b8984 */ /* 0x000e620000000000 */
[----:B0-----:R-:W-:-:S03]  /*0820*/  PRMT R2, RZ, 0x7610, R2 ;  /* 0x00007610ff027816 */ /* 0x001fc60000000002 */
[----:B------:R-:W-:Y:S04]  /*0830*/  @!P2 LDS.U8 R13, [R7+0x3e1] ;  /* 0x0003e100070da984 */ /* 0x000fe80000000000 */
[----:B------:R-:W-:Y:S04]  /*0840*/  @P6 LDS.U8 R15, [R7+0x401] ;  /* 0x00040100070f6984 */ /* 0x000fe80000000000 */
[----:B------:R-:W-:Y:S04]  /*0850*/  @!P1 LDS.U8 R19, [R7+0x41f] ;  /* 0x00041f0007139984 */ /* 0x000fe80000000000 */
[----:B------:R-:W-:Y:S01]  /*0860*/  @P4 LDS.U8 R21, [R7+0x3ff] ;  /* 0x0003ff0007154984 */ /* 0x000fe20000000000 */
[----:B-1----:R-:W-:-:S03]  /*0870*/  @!P0 ISETP.GE.U32.AND P5, PT, R11, R0, PT ;  /* 0x000000000b00820c */ /* 0x002fc60003fa6070 */
[----:B------:R-:W0:Y:S01]  /*0880*/  @P3 LDS.U8 R11, [R7+0x3e0] ;  /* 0x0003e000070b3984 */ /* 0x000e220000000000 */
[----:B------:R-:W-:-:S04]  /*0890*/  @!P0 SEL R10, RZ, 0xff80, !P5 ;  /* 0x0000ff80ff0a8807 */ /* 0x000fc80006800000 */
[----:B------:R-:W-:Y:S02]  /*08a0*/  @!P0 PRMT R2, R10, 0x7610, R2 ;  /* 0x000076100a028816 */ /* 0x000fe40000000002 */
[----:B0-----:R-:W-:-:S04]  /*08b0*/  @P3 ISETP.GE.U32.AND P5, PT, R11, R0, PT ;  /* 0x000000000b00320c */ /* 0x001fc80003fa6070 */
[----:B------:R-:W-:Y:S02]  /*08c0*/  @P3 SEL R11, RZ, 0x40, !P5 ;  /* 0x00000040ff0b3807 */ /* 0x000fe40006800000 */
[----:B------:R-:W-:Y:S02]  /*08d0*/  @!P2 ISETP.GE.U32.AND P5, PT, R13, R0, PT ;  /* 0x000000000d00a20c */ /* 0x000fe40003fa6070 */
[----:B------:R-:W-:Y:S02]  /*08e0*/  @P3 LOP3.LUT R11, R11, R2, RZ, 0xfc, !PT ;  /* 0x000000020b0b3212 */ /* 0x000fe400078efcff */
[----:B------:R-:W-:Y:S02]  /*08f0*/  @!P2 SEL R13, RZ, 0x20, !P5 ;  /* 0x00000020ff0da807 */ /* 0x000fe40006800000 */
[----:B------:R-:W-:Y:S02]  /*0900*/  @P3 PRMT R2, R11, 0x7610, R2 ;  /* 0x000076100b023816 */ /* 0x000fe40000000002 */
[----:B------:R-:W-:-:S02]  /*0910*/  ISETP.NE.AND P3, PT, R14, RZ, PT ;  /* 0x000000ff0e00720c */ /* 0x000fc40003f65270 */
[----:B------:R-:W-:Y:S02]  /*0920*/  @P6 ISETP.GE.U32.AND P5, PT, R15, R0, PT ;  /* 0x000000000f00620c */ /* 0x000fe40003fa6070 */
[----:B------:R-:W-:Y:S02]  /*0930*/  @!P2 LOP3.LUT R13, R13, R2, RZ, 0xfc, !PT ;  /* 0x000000020d0da212 */ /* 0x000fe400078efcff */
[----:B------:R-:W-:Y:S02]  /*0940*/  @P6 SEL R15, RZ, 0x10, !P5 ;  /* 0x00000010ff0f6807 */ /* 0x000fe40006800000 */
[----:B------:R-:W-:Y:S02]  /*0950*/  ISETP.NE.AND P5, PT, R12, RZ, PT ;  /* 0x000000ff0c00720c */ /* 0x000fe40003fa5270 */
[----:B------:R-:W-:-:S03]  /*0960*/  @!P2 PRMT R2, R13, 0x7610, R2 ;  /* 0x000076100d02a816 */ /* 0x000fc60000000002 */
[----:B------:R-:W0:Y:S01]  /*0970*/  @!P3 LDS.U8 R11, [R7+0x421] ;  /* 0x00042100070bb984 */ /* 0x000e220000000000 */
[----:B------:R-:W-:-:S04]  /*0980*/  @P6 LOP3.LUT R15, R15, R2, RZ, 0xfc, !PT ;  /* 0x000000020f0f6212 */ /* 0x000fc800078efcff */
[----:B------:R-:W-:-:S03]  /*0990*/  @P6 PRMT R2, R15, 0x7610, R2 ;  /* 0x000076100f026816 */ /* 0x000fc60000000002 */
[----:B------:R-:W1:Y:S01]  /*09a0*/  @P5 LDS.U8 R17, [R7+0x420] ;  /* 0x0004200007115984 */ /* 0x000e620000000000 */
[----:B0-----:R-:W-:-:S04]  /*09b0*/  @!P3 ISETP.GE.U32.AND P6, PT, R11, R0, PT ;  /* 0x000000000b00b20c */ /* 0x001fc80003fc6070 */
[----:B------:R-:W-:-:S04]  /*09c0*/  @!P3 SEL R11, RZ, 0x8, !P6 ;  /* 0x00000008ff0bb807 */ /* 0x000fc80007000000 */
[----:B------:R-:W-:Y:S02]  /*09d0*/  @!P3 LOP3.LUT R11, R11, R2, RZ, 0xfc, !PT ;  /* 0x000000020b0bb212 */ /* 0x000fe400078efcff */
[-C--:B-1----:R-:W-:Y:S02]  /*09e0*/  @P5 ISETP.GE.U32.AND P6, PT, R17, R0.reuse, PT ;  /* 0x000000001100520c */ /* 0x082fe40003fc6070 */
[----:B------:R-:W-:Y:S02]  /*09f0*/  @!P3 PRMT R2, R11, 0x7610, R2 ;  /* 0x000076100b02b816 */ /* 0x000fe40000000002 */
[----:B------:R-:W-:Y:S02]  /*0a00*/  @P5 SEL R11, RZ, 0x4, !P6 ;  /* 0x00000004ff0b5807 */ /* 0x000fe40007000000 */
[----:B------:R-:W-:Y:S02]  /*0a10*/  @!P1 ISETP.GE.U32.AND P6, PT, R19, R0, PT ;  /* 0x000000001300920c */ /* 0x000fe40003fc6070 */
[----:B------:R-:W-:-:S02]  /*0a20*/  @P5 LOP3.LUT R11, R11, R2, RZ, 0xfc, !PT ;  /* 0x000000020b0b5212 */ /* 0x000fc400078efcff */
[----:B------:R-:W-:Y:S02]  /*0a30*/  @!P1 SEL R13, RZ, 0x2, !P6 ;  /* 0x00000002ff0d9807 */ /* 0x000fe40007000000 */
[----:B------:R-:W-:Y:S02]  /*0a40*/  @P5 PRMT R2, R11, 0x7610, R2 ;  /* 0x000076100b025816 */ /* 0x000fe40000000002 */
[----:B------:R-:W-:Y:S02]  /*0a50*/  @P4 ISETP.GE.U32.AND P5, PT, R21, R0, PT ;  /* 0x000000001500420c */ /* 0x000fe40003fa6070 */
[----:B------:R-:W-:Y:S02]  /*0a60*/  @!P1 LOP3.LUT R13, R13, R2, RZ, 0xfc, !PT ;  /* 0x000000020d0d9212 */ /* 0x000fe400078efcff */
[----:B------:R-:W-:Y:S02]  /*0a70*/  @P4 SEL R11, RZ, 0x1, !P5 ;  /* 0x00000001ff0b4807 */ /* 0x000fe40006800000 */
[----:B------:R-:W-:-:S04]  /*0a80*/  @!P1 PRMT R2, R13, 0x7610, R2 ;  /* 0x000076100d029816 */ /* 0x000fc80000000002 */
[----:B------:R-:W-:-:S04]  /*0a90*/  @P4 LOP3.LUT R11, R2, R11, RZ, 0xfc, !PT ;  /* 0x0000000b020b4212 */ /* 0x000fc800078efcff */
[----:B------:R-:W-:-:S04]  /*0aa0*/  @P4 PRMT R2, R11, 0x7610, R2 ;  /* 0x000076100b024816 */ /* 0x000fc80000000002 */
[----:B------:R-:W-:-:S04]  /*0ab0*/  LOP3.LUT R2, R2, 0xff, RZ, 0xc0, !PT ;  /* 0x000000ff02027812 */ /* 0x000fc800078ec0ff */
[----:B------:R-:W-:-:S05]  /*0ac0*/  LEA R2, R2, UR5, 0x2 ;  /* 0x0000000502027c11 */ /* 0x000fca000f8e10ff */
[----:B------:R-:W-:Y:S01]  /*0ad0*/  ATOMS.POPC.INC.32 RZ, [R2+URZ] ;  /* 0x0000000002ff7f8c */ /* 0x000fe2000d8000ff */
[----:B------:R-:W-:Y:S06]  /*0ae0*/  BAR.SYNC.DEFER_BLOCKING 0x0 ;  /* 0x0000000000007b1d */ /* 0x000fec0000010000 */
[----:B------:R-:W-:Y:S04]  /*0af0*/  STS.64 [R9], RZ ;  /* 0x000000ff09007388 */ /* 0x000fe80000000a00 */
[----:B------:R-:W0:Y:S04]  /*0b00*/  LDS R17, [R4] ;  /* 0x0000000004117984 */ /* 0x000e280000000800 */
[----:B------:R-:W1:Y:S01]  /*0b10*/  LDS R0, [R5] ;  /* 0x0000000005007984 */ /* 0x000e620000000800 */
[----:B0-----:R-:W-:-:S05]  /*0b20*/  IMAD.MOV R11, RZ, RZ, -R17 ;  /* 0x000000ffff0b7224 */ /* 0x001fca00078e0a11 */
[----:B-1----:R-:W-:-:S13]  /*0b30*/  ISETP.NE.AND P4, PT, R0, R11, PT ;  /* 0x0000000b0000720c */ /* 0x002fda0003f85270 */
[----:B------:R-:W-:Y:S05]  /*0b40*/  @!P4 BRA `(.L_x_5) ;  /* 0x000000000068c947 */ /* 0x000fea0003800000 */
[C-C-:B------:R-:W-:Y:S01]  /*0b50*/  IMAD.IADD R12, R0.reuse, 0x1, R17.reuse ;  /* 0x00000001000c7824 */ /* 0x140fe200078e0211 */
[----:B------:R-:W-:Y:S01]  /*0b60*/  BSSY.RECONVERGENT B1, `(.L_x_6) ;  /* 0x0000017000017945 */ /* 0x000fe20003800200 */
[----:B------:R-:W-:Y:S02]  /*0b70*/  IMAD.MOV.U32 R10, RZ, RZ, 0x1 ;  /* 0x00000001ff0a7424 */ /* 0x000fe400078e00ff */
[----:B------:R-:W-:Y:S02]  /*0b80*/  IMAD.IADD R0, R0, 0x1, -R17 ;  /* 0x0000000100007824 */ /* 0x000fe400078e0a11 */
[----:B------:R-:W0:Y:S08]  /*0b90*/  I2F.F64 R12, R12 ;  /* 0x0000000c000c7312 */ /* 0x000e300000201c00 */
[----:B0-----:R-:W0:Y:S02]  /*0ba0*/  MUFU.RCP64H R11, R13 ;  /* 0x0000000d000b7308 */ /* 0x001e240000001800 */
[----:B0-----:R-:W-:-:S08]  /*0bb0*/  DFMA R14, -R12, R10, 1 ;  /* 0x3ff000000c0e742b */ /* 0x001fd0000000010a */
[----:B------:R-:W-:-:S08]  /*0bc0*/  DFMA R14, R14, R14, R14 ;  /* 0x0000000e0e0e722b */ /* 0x000fd0000000000e */
[----:B------:R-:W-:Y:S01]  /*0bd0*/  DFMA R10, R10, R14, R10 ;  /* 0x0000000e0a0a722b */ /* 0x000fe2000000000a */
[----:B------:R-:W-:-:S07]  /*0be0*/  IMAD R14, R0, R0, RZ ;  /* 0x00000000000e7224 */ /* 0x000fce00078e02ff */
[----:B------:R-:W-:Y:S01]  /*0bf0*/  DFMA R16, -R12, R10, 1 ;  /* 0x3ff000000c10742b */ /* 0x000fe2000000010a */
[----:B------:R-:W0:Y:S07]  /*0c00*/  I2F.F64.U32 R14, R14 ;  /* 0x0000000e000e7312 */ /* 0x000e2e0000201800 */
[----:B------:R-:W-:-:S08]  /*0c10*/  DFMA R10, R10, R16, R10 ;  /* 0x000000100a0a722b */ /* 0x000fd0000000000a */
[----:B0-----:R-:W-:Y:S01]  /*0c20*/  DMUL R16, R14, R10 ;  /* 0x0000000a0e107228 */ /* 0x001fe20000000000 */
[----:B------:R-:W-:-:S07]  /*0c30*/  FSETP.GEU.AND P5, PT, |R15|, 6.5827683646048100446e-37, PT ;  /* 0x036000000f00780b */ /* 0x000fce0003fae200 */
[----:B------:R-:W-:-:S08]  /*0c40*/  DFMA R18, -R12, R16, R14 ;  /* 0x000000100c12722b */ /* 0x000fd0000000010e */
[----:B------:R-:W-:-:S10]  /*0c50*/  DFMA R10, R10, R18, R16 ;  /* 0x000000120a0a722b */ /* 0x000fd40000000010 */
[----:B------:R-:W-:-:S05]  /*0c60*/  FFMA R0, RZ, R13, R11 ;  /* 0x0000000dff007223 */ /* 0x000fca000000000b */
[----:B------:R-:W-:-:S13]  /*0c70*/  FSETP.GT.AND P4, PT, |R0|, 1.469367938527859385e-39, PT ;  /* 0x001000000000780b */ /* 0x000fda0003f84200 */
[----:B------:R-:W-:Y:S05]  /*0c80*/  @P4 BRA P5, `(.L_x_7) ;  /* 0x0000000000104947 */ /* 0x000fea0002800000 */
[----:B------:R-:W-:-:S07]  /*0c90*/  MOV R2, 0xcb0 ;  /* 0x00000cb000027802 */ /* 0x000fce0000000f00 */
[----:B------:R-:W-:Y:S05]  /*0ca0*/  CALL.REL.NOINC `($__internal_0_$__cuda_sm20_div_rn_f64_full) ;  /* 0x0000000400947944 */ /* 0x000fea0003c00000 */
[----:B------:R-:W-:Y:S02]  /*0cb0*/  IMAD.MOV.U32 R10, RZ, RZ, R18 ;  /* 0x000000ffff0a7224 */ /* 0x000fe400078e0012 */
[----:B------:R-:W-:-:S07]  /*0cc0*/  IMAD.MOV.U32 R11, RZ, RZ, R19 ;  /* 0x000000ffff0b7224 */ /* 0x000fce00078e0013 */
.L_x_7:
[----:B------:R-:W-:Y:S05]  /*0cd0*/  BSYNC.RECONVERGENT B1 ;  /* 0x0000000000017941 */ /* 0x000fea0003800200 */
.L_x_6:
[----:B------:R0:W-:Y:S02]  /*0ce0*/  STS.64 [R9], R10 ;  /* 0x0000000a09007388 */ /* 0x0001e40000000a00 */
.L_x_5:
[----:B------:R-:W-:Y:S05]  /*0cf0*/  BSYNC.RECONVERGENT B0 ;  /* 0x0000000000007941 */ /* 0x000fea0003800200 */
.L_x_4:
[----:B------:R-:W-:Y:S01]  /*0d00*/  STS [R4], RZ ;  /* 0x000000ff04007388 */ /* 0x000fe20000000800 */
[C---:B------:R-:W-:Y:S01]  /*0d10*/  ISETP.GT.U32.AND P4, PT, R3.reuse, 0x7f, PT ;  /* 0x0000007f0300780c */ /* 0x040fe20003f84070 */
[----:B------:R-:W1:Y:S01]  /*0d20*/  S2UR UR8, SR_CgaCtaId ;  /* 0x00000000000879c3 */ /* 0x000e620000008800 */
[----:B------:R-:W-:Y:S01]  /*0d30*/  ISETP.GT.U32.AND P5, PT, R3, 0x3f, PT ;  /* 0x0000003f0300780c */ /* 0x000fe20003fa4070 */
[----:B------:R-:W-:Y:S01]  /*0d40*/  STS [R5], RZ ;  /* 0x000000ff05007388 */ /* 0x000fe20000000800 */
[----:B------:R-:W-:-:S05]  /*0d50*/  UMOV UR7, 0x400 ;  /* 0x0000040000077882 */ /* 0x000fca0000000000 */
[----:B------:R-:W-:Y:S01]  /*0d60*/  BAR.SYNC.DEFER_BLOCKING 0x0 ;  /* 0x0000000000007b1d */ /* 0x000fe20000010000 */
[----:B-1----:R-:W-:-:S05]  /*0d70*/  ULEA UR7, UR8, UR7, 0x18 ;  /* 0x0000000708077291 */ /* 0x002fca000f8ec0ff */
[----:B0-----:R-:W-:Y:S01]  /*0d80*/  @!P4 LDS.64 R10, [R9] ;  /* 0x00000000090ac984 */ /* 0x001fe20000000a00 */
[----:B------:R-:W-:-:S03]  /*0d90*/  IMAD.U32 R0, RZ, RZ, UR7 ;  /* 0x00000007ff007e24 */ /* 0x000fc6000f8e00ff */
[----:B------:R-:W0:Y:S02]  /*0da0*/  @!P4 LDS.64 R12, [R9+0x400] ;  /* 0x00040000090cc984 */ /* 0x000e240000000a00 */
[----:B0-----:R-:W-:-:S07]  /*0db0*/  @!P4 DADD R10, R10, R12 ;  /* 0x000000000a0ac229 */ /* 0x001fce000000000c */
[----:B------:R-:W-:Y:S01]  /*0dc0*/  @!P4 STS.64 [R9], R10 ;  /* 0x0000000a0900c388 */ /* 0x000fe20000000a00 */
[----:B------:R-:W-:Y:S01]  /*0dd0*/  BAR.SYNC.DEFER_BLOCKING 0x0 ;  /* 0x0000000000007b1d */ /* 0x000fe20000010000 */
[----:B------:R-:W-:-:S05]  /*0de0*/  ISETP.GT.U32.AND P4, PT, R3, 0x1f, PT ;  /* 0x0000001f0300780c */ /* 0x000fca0003f84070 */
[----:B------:R-:W-:Y:S04]  /*0df0*/  @!P5 LDS.64 R12, [R9] ;  /* 0x00000000090cd984 */ /* 0x000fe80000000a00 */
        /* <DEDUP_REMOVED lines=28> */
[----:B------:R-:W-:-:S05]  /*0fc0*/  ISETP.NE.AND P5, PT, R3, RZ, PT ;  /* 0x000000ff0300720c */ /* 0x000fca0003fa5270 */
[----:B------:R-:W-:Y:S04]  /*0fd0*/  @!P4 LDS.64 R10, [R9] ;  /* 0x00000000090ac984 */ /* 0x000fe80000000a00 */
[----:B------:R-:W0:Y:S02]  /*0fe0*/  @!P4 LDS.64 R16, [R9+0x10] ;  /* 0x000010000910c984 */ /* 0x000e240000000a00 */
[----:B0-----:R-:W-:-:S07]  /*0ff0*/  @!P4 DADD R16, R10, R16 ;  /* 0x000000000a10c229 */ /* 0x001fce0000000010 */
[----:B------:R-:W-:Y:S01]  /*1000*/  @!P4 STS.64 [R9], R16 ;  /* 0x000000100900c388 */ /* 0x000fe20000000a00 */
[----:B------:R-:W-:Y:S06]  /*1010*/  BAR.SYNC.DEFER_BLOCKING 0x0 ;  /* 0x0000000000007b1d */ /* 0x000fec0000010000 */
[----:B------:R-:W-:Y:S04]  /*1020*/  @!P5 LDS.64 R10, [R9] ;  /* 0x00000000090ad984 */ /* 0x000fe80000000a00 */
[----:B------:R-:W0:Y:S02]  /*1030*/  @!P5 LDS.64 R12, [UR7+0x1008] ;  /* 0x00100807ff0cd984 */ /* 0x000e240008000a00 */
[----:B0-----:R-:W-:Y:S01]  /*1040*/  @!P5 DADD R18, R10, R12 ;  /* 0x000000000a12d229 */ /* 0x001fe2000000000c */
[----:B------:R-:W0:Y:S06]  /*1050*/  LDC.64 R10, c[0x0][0x380] ;  /* 0x0000e000ff0a7b82 */ /* 0x000e2c0000000a00 */
[----:B------:R1:W-:Y:S02]  /*1060*/  @!P5 STS.64 [R9], R18 ;  /* 0x000000120900d388 */ /* 0x0003e40000000a00 */
[----:B------:R-:W2:Y:S08]  /*1070*/  LDC.64 R12, c[0x0][0x380] ;  /* 0x0000e000ff0c7b82 */ /* 0x000eb00000000a00 */
[----:B------:R-:W-:Y:S08]  /*1080*/  BAR.SYNC.DEFER_BLOCKING 0x0 ;  /* 0x0000000000007b1d */ /* 0x000ff00000010000 */
[----:B------:R-:W-:Y:S06]  /*1090*/  BAR.SYNC.DEFER_BLOCKING 0x0 ;  /* 0x0000000000007b1d */ /* 0x000fec0000010000 */
[----:B------:R1:W3:Y:S02]  /*10a0*/  LDS.64 R14, [R0+0x1000] ;  /* 0x00100000000e7984 */ /* 0x0002e40000000a00 */
.L_x_10:
[----:B0---4-:R-:W4:Y:S04]  /*10b0*/  LDG.E.STRONG.SYS R2, desc[UR10][R10.64+0x2814] ;  /* 0x0028140a0a027981 */ /* 0x011f28000c1f5900 */
[----:B------:R-:W4:Y:S01]  /*10c0*/  LDG.E.STRONG.SYS R17, desc[UR10][R10.64+0x2810] ;  /* 0x0028100a0a117981 */ /* 0x000f22000c1f5900 */
[----:B------:R-:W-:Y:S01]  /*10d0*/  BSSY.RECONVERGENT B0, `(.L_x_8) ;  /* 0x000001b000007945 */ /* 0x000fe20003800200 */
[----:B----4-:R-:W-:-:S04]  /*10e0*/  ISETP.GE.AND P4, PT, R2, R17, PT ;  /* 0x000000110200720c */ /* 0x010fc80003f86270 */
[----:B------:R-:W-:-:S13]  /*10f0*/  ISETP.NE.OR P5, PT, R3, RZ, P4 ;  /* 0x000000ff0300720c */ /* 0x000fda00027a5670 */
[----:B------:R-:W-:Y:S05]  /*1100*/  @P5 BRA `(.L_x_9) ;  /* 0x00000000005c5947 */ /* 0x000fea0003800000 */
[----:B-1----:R-:W4:Y:S02]  /*1110*/  LDG.E.STRONG.SYS R0, desc[UR10][R10.64+0x2814] ;  /* 0x0028140a0a007981 */ /* 0x002f24000c1f5900 */
[----:B----4-:R-:W-:-:S05]  /*1120*/  IMAD.HI R2, R0, 0x66666667, RZ ;  /* 0x6666666700027827 */ /* 0x010fca00078e02ff */
[----:B------:R-:W-:-:S04]  /*1130*/  SHF.R.U32.HI R17, RZ, 0x1f, R2 ;  /* 0x0000001fff117819 */ /* 0x000fc80000011602 */
[----:B------:R-:W-:-:S05]  /*1140*/  LEA.HI.SX32 R17, R2, R17, 0x1e ;  /* 0x0000001102117211 */ /* 0x000fca00078ff2ff */
[----:B------:R-:W-:-:S04]  /*1150*/  IMAD R17, R17, -0xa, R0 ;  /* 0xfffffff611117824 */ /* 0x000fc800078e0200 */
[----:B--2---:R-:W-:-:S05]  /*1160*/  IMAD.WIDE R16, R17, 0x8, R12 ;  /* 0x0000000811107825 */ /* 0x004fca00078e020c */
[----:B---3--:R0:W-:Y:S01]  /*1170*/  STG.E.64 desc[UR10][R16.64+0x2820], R14 ;  /* 0x0028200e10007986 */ /* 0x0081e2000c101b0a */
[----:B------:R-:W-:Y:S06]  /*1180*/  MEMBAR.SC.SYS ;  /* 0x0000000000007992 */ /* 0x000fec0000003000 */
[----:B------:R-:W-:-:S00]  /*1190*/  ERRBAR ;  /* 0x00000000000079ab */ /* 0x000fc00000000000 */
[----:B------:R-:W-:Y:S06]  /*11a0*/  CGAERRBAR ;  /* 0x00000000000075ab */ /* 0x000fec0000000000 */
[----:B------:R-:W-:Y:S04]  /*11b0*/  CCTL.IVALL ;  /* 0x00000000ff00798f */ /* 0x000fe80002000000 */
[----:B------:R-:W0:Y:S01]  /*11c0*/  LDG.E.STRONG.SYS R0, desc[UR10][R10.64+0x2814] ;  /* 0x0028140a0a007981 */ /* 0x000e22000c1f5900 */
[----:B------:R-:W1:Y:S01]  /*11d0*/  S2UR UR8, SR_CgaCtaId ;  /* 0x00000000000879c3 */ /* 0x000e620000008800 */
[----:B------:R-:W-:-:S02]  /*11e0*/  UMOV UR7, 0x400 ;  /* 0x0000040000077882 */ /* 0x000fc40000000000 */
[----:B-1----:R-:W-:Y:S01]  /*11f0*/  ULEA UR7, UR8, UR7, 0x18 ;  /* 0x0000000708077291 */ /* 0x002fe2000f8ec0ff */
[----:B0-----:R-:W-:-:S05]  /*1200*/  VIADD R15, R0, 0x1 ;  /* 0x00000001000f7836 */ /* 0x001fca0000000000 */
[----:B------:R-:W-:Y:S01]  /*1210*/  IMAD.U32 R0, RZ, RZ, UR7 ;  /* 0x00000007ff007e24 */ /* 0x000fe2000f8e00ff */
[----:B------:R0:W-:Y:S01]  /*1220*/  STG.E.STRONG.SYS desc[UR10][R10.64+0x2814], R15 ;  /* 0x0028140f0a007986 */ /* 0x0001e2000c11590a */
[----:B------:R-:W-:Y:S06]  /*1230*/  MEMBAR.SC.SYS ;  /* 0x0000000000007992 */ /* 0x000fec0000003000 */
[----:B------:R-:W-:-:S00]  /*1240*/  ERRBAR ;  /* 0x00000000000079ab */ /* 0x000fc00000000000 */
[----:B------:R-:W-:Y:S06]  /*1250*/  CGAERRBAR ;  /* 0x00000000000075ab */ /* 0x000fec0000000000 */
[----:B------:R-:W-:Y:S04]  /*1260*/  CCTL.IVALL ;  /* 0x00000000ff00798f */ /* 0x000fe80002000000 */
[----:B------:R0:W4:Y:S02]  /*1270*/  LDS.64 R14, [R0+0x1000] ;  /* 0x00100000000e7984 */ /* 0x0001240000000a00 */
.L_x_9:
[----:B------:R-:W-:Y:S05]  /*1280*/  BSYNC.RECONVERGENT B0 ;  /* 0x0000000000007941 */ /* 0x000fea0003800200 */
.L_x_8:
[----:B------:R-:W-:Y:S05]  /*1290*/  @P4 BRA `(.L_x_10) ;  /* 0xfffffffc00844947 */ /* 0x000fea000383ffff */
[----:B------:R-:W-:Y:S02]  /*12a0*/  UISETP.NE.AND UP0, UPT, UR4, URZ, UPT ;  /* 0x000000ff0400728c */ /* 0x000fe4000bf05270 */
[----:B------:R-:W-:-:S07]  /*12b0*/  UIADD3 UR7, UPT, UPT, UR4, -0x1, URZ ;  /* 0xffffffff04077890 */ /* 0x000fce000fffe0ff */
[----:B------:R-:W-:Y:S01]  /*12c0*/  UMOV UR4, UR7 ;  /* 0x0000000700047c82 */ /* 0x000fe20008000000 */
[----:B------:R-:W-:Y:S05]  /*12d0*/  BRA.U.ANY !UP0, `(.L_x_11) ;  /* 0x0000000108047547 */ /* 0x000fea000b900000 */
[----:B------:R-:W-:Y:S05]  /*12e0*/  BRA `(.L_x_0) ;  /* 0xffffffec00c47947 */ /* 0x000fea000383ffff */
.L_x_11:
[----:B------:R-:W-:Y:S05]  /*12f0*/  EXIT ;  /* 0x000000000000794d */ /* 0x000fea0003800000 */
        .weak           $__internal_0_$__cuda_sm20_div_rn_f64_full
        .type           $__internal_0_$__cuda_sm20_div_rn_f64_full,@function
        .size           $__internal_0_$__cuda_sm20_div_rn_f64_full,(.L_x_18 - $__internal_0_$__cuda_sm20_div_rn_f64_full)
$__internal_0_$__cuda_sm20_div_rn_f64_full:
[C---:B------:R-:W-:Y:S01]  /*1300*/  FSETP.GEU.AND P4, PT, |R13|.reuse, 1.469367938527859385e-39, PT ;  /* 0x001000000d00780b */ /* 0x040fe20003f8e200 */
[----:B------:R-:W-:Y:S01]  /*1310*/  IMAD.MOV.U32 R16, RZ, RZ, 0x1 ;  /* 0x00000001ff107424 */ /* 0x000fe200078e00ff */
[----:B------:R-:W-:Y:S01]  /*1320*/  LOP3.LUT R10, R13, 0x800fffff, RZ, 0xc0, !PT ;  /* 0x800fffff0d0a7812 */ /* 0x000fe200078ec0ff */
[----:B------:R-:W-:Y:S01]  /*1330*/  IMAD.MOV.U32 R20, RZ, RZ, 0x1ca00000 ;  /* 0x1ca00000ff147424 */ /* 0x000fe200078e00ff */
[----:B------:R-:W-:Y:S01]  /*1340*/  FSETP.GEU.AND P5, PT, |R15|, 1.469367938527859385e-39, PT ;  /* 0x001000000f00780b */ /* 0x000fe20003fae200 */
[----:B------:R-:W-:Y:S01]  /*1350*/  BSSY.RECONVERGENT B2, `(.L_x_12) ;  /* 0x0000053000027945 */ /* 0x000fe20003800200 */
[----:B------:R-:W-:Y:S01]  /*1360*/  LOP3.LUT R11, R10, 0x3ff00000, RZ, 0xfc, !PT ;  /* 0x3ff000000a0b7812 */ /* 0x000fe200078efcff */
[----:B------:R-:W-:Y:S01]  /*1370*/  IMAD.MOV.U32 R10, RZ, RZ, R12 ;  /* 0x000000ffff0a7224 */ /* 0x000fe200078e000c */
[----:B------:R-:W-:Y:S02]  /*1380*/  LOP3.LUT R25, R13, 0x7ff00000, RZ, 0xc0, !PT ;  /* 0x7ff000000d197812 */ /* 0x000fe400078ec0ff */
[----:B------:R-:W-:-:S03]  /*1390*/  LOP3.LUT R0, R15, 0x7ff00000, RZ, 0xc0, !PT ;  /* 0x7ff000000f007812 */ /* 0x000fc600078ec0ff */
[----:B------:R-:W-:Y:S01]  /*13a0*/  @!P4 DMUL R10, R12, 8.98846567431157953865e+307 ;  /* 0x7fe000000c0ac828 */ /* 0x000fe20000000000 */
[----:B------:R-:W-:Y:S01]  /*13b0*/  ISETP.GE.U32.AND P6, PT, R0, R25, PT ;  /* 0x000000190000720c */ /* 0x000fe20003fc6070 */
[----:B------:R-:W-:Y:S02]  /*13c0*/  IMAD.MOV.U32 R24, RZ, RZ, R0 ;  /* 0x000000ffff187224 */ /* 0x000fe400078e0000 */
[----:B------:R-:W-:Y:S02]  /*13d0*/  @!P5 LOP3.LUT R23, R13, 0x7ff00000, RZ, 0xc0, !PT ;  /* 0x7ff000000d17d812 */ /* 0x000fe400078ec0ff */
[----:B------:R-:W0:Y:S01]  /*13e0*/  MUFU.RCP64H R17, R11 ;  /* 0x0000000b00117308 */ /* 0x000e220000001800 */
[----:B------:R-:W-:Y:S02]  /*13f0*/  SEL R21, R20, 0x63400000, !P6 ;  /* 0x6340000014157807 */ /* 0x000fe40007000000 */
[----:B------:R-:W-:Y:S02]  /*1400*/  @!P5 ISETP.GE.U32.AND P6, PT, R0, R23, PT ;  /* 0x000000170000d20c */ /* 0x000fe40003fc6070 */
[----:B------:R-:W-:Y:S01]  /*1410*/  @!P4 LOP3.LUT R25, R11, 0x7ff00000, RZ, 0xc0, !PT ;  /* 0x7ff000000b19c812 */ /* 0x000fe200078ec0ff */
[----:B0-----:R-:W-:-:S08]  /*1420*/  DFMA R18, R16, -R10, 1 ;  /* 0x3ff000001012742b */ /* 0x001fd0000000080a */
[----:B------:R-:W-:-:S08]  /*1430*/  DFMA R18, R18, R18, R18 ;  /* 0x000000121212722b */ /* 0x000fd00000000012 */
[----:B------:R-:W-:Y:S01]  /*1440*/  DFMA R18, R16, R18, R16 ;  /* 0x000000121012722b */ /* 0x000fe20000000010 */
[----:B------:R-:W-:Y:S01]  /*1450*/  @!P5 SEL R17, R20, 0x63400000, !P6 ;  /* 0x634000001411d807 */ /* 0x000fe20007000000 */
[----:B------:R-:W-:-:S03]  /*1460*/  IMAD.MOV.U32 R16, RZ, RZ, R14 ;  /* 0x000000ffff107224 */ /* 0x000fc600078e000e */
[--C-:B------:R-:W-:Y:S02]  /*1470*/  @!P5 LOP3.LUT R22, R17, 0x80000000, R15.reuse, 0xf8, !PT ;  /* 0x800000001116d812 */ /* 0x100fe400078ef80f */
[----:B------:R-:W-:Y:S01]  /*1480*/  LOP3.LUT R17, R21, 0x800fffff, R15, 0xf8, !PT ;  /* 0x800fffff15117812 */ /* 0x000fe200078ef80f */
[----:B------:R-:W-:Y:S01]  /*1490*/  DFMA R20, R18, -R10, 1 ;  /* 0x3ff000001214742b */ /* 0x000fe2000000080a */
[----:B------:R-:W-:Y:S01]  /*14a0*/  @!P5 LOP3.LUT R23, R22, 0x100000, RZ, 0xfc, !PT ;  /* 0x001000001617d812 */ /* 0x000fe200078efcff */
[----:B------:R-:W-:-:S06]  /*14b0*/  @!P5 IMAD.MOV.U32 R22, RZ, RZ, RZ ;  /* 0x000000ffff16d224 */ /* 0x000fcc00078e00ff */
[----:B------:R-:W-:Y:S02]  /*14c0*/  @!P5 DFMA R16, R16, 2, -R22 ;  /* 0x400000001010d82b */ /* 0x000fe40000000816 */
[----:B------:R-:W-:-:S08]  /*14d0*/  DFMA R20, R18, R20, R18 ;  /* 0x000000141214722b */ /* 0x000fd00000000012 */
[----:B------:R-:W-:Y:S01]  /*14e0*/  @!P5 LOP3.LUT R24, R17, 0x7ff00000, RZ, 0xc0, !PT ;  /* 0x7ff000001118d812 */ /* 0x000fe200078ec0ff */
[----:B------:R-:W-:-:S04]  /*14f0*/  DMUL R18, R20, R16 ;  /* 0x0000001014127228 */ /* 0x000fc80000000000 */
[----:B------:R-:W-:-:S04]  /*1500*/  VIADD R26, R24, 0xffffffff ;  /* 0xffffffff181a7836 */ /* 0x000fc80000000000 */
[----:B------:R-:W-:Y:S01]  /*1510*/  DFMA R22, R18, -R10, R16 ;  /* 0x8000000a1216722b */ /* 0x000fe20000000010 */
[----:B------:R-:W-:Y:S01]  /*1520*/  ISETP.GT.U32.AND P4, PT, R26, 0x7feffffe, PT ;  /* 0x7feffffe1a00780c */ /* 0x000fe20003f84070 */
[----:B------:R-:W-:-:S05]  /*1530*/  VIADD R26, R25, 0xffffffff ;  /* 0xffffffff191a7836 */ /* 0x000fca0000000000 */
[----:B------:R-:W-:Y:S01]  /*1540*/  ISETP.GT.U32.OR P4, PT, R26, 0x7feffffe, P4 ;  /* 0x7feffffe1a00780c */ /* 0x000fe20002784470 */
[----:B------:R-:W-:-:S12]  /*1550*/  DFMA R22, R20, R22, R18 ;  /* 0x000000161416722b */ /* 0x000fd80000000012 */
[----:B------:R-:W-:Y:S05]  /*1560*/  @P4 BRA `(.L_x_13) ;  /* 0x0000000000704947 */ /* 0x000fea0003800000 */
[----:B------:R-:W-:Y:S01]  /*1570*/  LOP3.LUT R15, R13, 0x7ff00000, RZ, 0xc0, !PT ;  /* 0x7ff000000d0f7812 */ /* 0x000fe200078ec0ff */
[----:B------:R-:W-:-:S03]  /*1580*/  IMAD.MOV.U32 R18, RZ, RZ, 0x1ca00000 ;  /* 0x1ca00000ff127424 */ /* 0x000fc600078e00ff */
[CC--:B------:R-:W-:Y:S02]  /*1590*/  VIADDMNMX R14, R0.reuse, -R15.reuse, 0xb9600000, !PT ;  /* 0xb9600000000e7446 */ /* 0x0c0fe4000780090f */
[----:B------:R-:W-:Y:S02]  /*15a0*/  ISETP.GE.U32.AND P4, PT, R0, R15, PT ;  /* 0x0000000f0000720c */ /* 0x000fe40003f86070 */
[----:B------:R-:W-:Y:S01]  /*15b0*/  VIMNMX R0, PT, PT, R14, 0x46a00000, PT ;  /* 0x46a000000e007848 */ /* 0x000fe20003fe0100 */
[----:B------:R-:W-:Y:S01]  /*15c0*/  IMAD.MOV.U32 R14, RZ, RZ, RZ ;  /* 0x000000ffff0e7224 */ /* 0x000fe200078e00ff */
[----:B------:R-:W-:-:S05]  /*15d0*/  SEL R15, R18, 0x63400000, !P4 ;  /* 0x63400000120f7807 */ /* 0x000fca0006000000 */
[----:B------:R-:W-:-:S04]  /*15e0*/  IMAD.IADD R0, R0, 0x1, -R15 ;  /* 0x0000000100007824 */ /* 0x000fc800078e0a0f */
[----:B------:R-:W-:-:S06]  /*15f0*/  VIADD R15, R0, 0x7fe00000 ;  /* 0x7fe00000000f7836 */ /* 0x000fcc0000000000 */
[----:B------:R-:W-:-:S10]  /*1600*/  DMUL R18, R22, R14 ;  /* 0x0000000e16127228 */ /* 0x000fd40000000000 */
[----:B------:R-:W-:-:S13]  /*1610*/  FSETP.GTU.AND P4, PT, |R19|, 1.469367938527859385e-39, PT ;  /* 0x001000001300780b */ /* 0x000fda0003f8c200 */
[----:B------:R-:W-:Y:S05]  /*1620*/  @P4 BRA `(.L_x_14) ;  /* 0x0000000000944947 */ /* 0x000fea0003800000 */
[----:B------:R-:W-:Y:S01]  /*1630*/  DFMA R10, R22, -R10, R16 ;  /* 0x8000000a160a722b */ /* 0x000fe20000000010 */
[----:B------:R-:W-:-:S09]  /*1640*/  IMAD.MOV.U32 R14, RZ, RZ, RZ ;  /* 0x000000ffff0e7224 */ /* 0x000fd200078e00ff */
[C---:B------:R-:W-:Y:S02]  /*1650*/  FSETP.NEU.AND P4, PT, R11.reuse, RZ, PT ;  /* 0x000000ff0b00720b */ /* 0x040fe40003f8d000 */
[----:B------:R-:W-:-:S04]  /*1660*/  LOP3.LUT R13, R11, 0x80000000, R13, 0x48, !PT ;  /* 0x800000000b0d7812 */ /* 0x000fc800078e480d */
[----:B------:R-:W-:-:S07]  /*1670*/  LOP3.LUT R15, R13, R15, RZ, 0xfc, !PT ;  /* 0x0000000f0d0f7212 */ /* 0x000fce00078efcff */
[----:B------:R-:W-:Y:S05]  /*1680*/  @!P4 BRA `(.L_x_14) ;  /* 0x00000000007cc947 */ /* 0x000fea0003800000 */
[----:B------:R-:W-:Y:S01]  /*1690*/  IMAD.MOV R11, RZ, RZ, -R0 ;  /* 0x000000ffff0b7224 */ /* 0x000fe200078e0a00 */
[----:B------:R-:W-:Y:S01]  /*16a0*/  DMUL.RP R14, R22, R14 ;  /* 0x0000000e160e7228 */ /* 0x000fe20000008000 */
[----:B------:R-:W-:-:S06]  /*16b0*/  IMAD.MOV.U32 R10, RZ, RZ, RZ ;  /* 0x000000ffff0a7224 */ /* 0x000fcc00078e00ff */
[----:B------:R-:W-:-:S03]  /*16c0*/  DFMA R10, R18, -R10, R22 ;  /* 0x8000000a120a722b */ /* 0x000fc60000000016 */
[----:B------:R-:W-:-:S03]  /*16d0*/  LOP3.LUT R13, R15, R13, RZ, 0x3c, !PT ;  /* 0x0000000d0f0d7212 */ /* 0x000fc600078e3cff */
[----:B------:R-:W-:-:S04]  /*16e0*/  IADD3 R10, PT, PT, -R0, -0x43300000, RZ ;  /* 0xbcd00000000a7810 */ /* 0x000fc80007ffe1ff */
[----:B------:R-:W-:-:S04]  /*16f0*/  FSETP.NEU.AND P4, PT, |R11|, R10, PT ;  /* 0x0000000a0b00720b */ /* 0x000fc80003f8d200 */
[----:B------:R-:W-:Y:S02]  /*1700*/  FSEL R18, R14, R18, !P4 ;  /* 0x000000120e127208 */ /* 0x000fe40006000000 */
[----:B------:R-:W-:Y:S01]  /*1710*/  FSEL R19, R13, R19, !P4 ;  /* 0x000000130d137208 */ /* 0x000fe20006000000 */
[----:B------:R-:W-:Y:S06]  /*1720*/  BRA `(.L_x_14) ;  /* 0x0000000000547947 */ /* 0x000fec0003800000 */
.L_x_13:
[----:B------:R-:W-:-:S14]  /*1730*/  DSETP.NAN.AND P4, PT, R14, R14, PT ;  /* 0x0000000e0e00722a */ /* 0x000fdc0003f88000 */
[----:B------:R-:W-:Y:S05]  /*1740*/  @P4 BRA `(.L_x_15) ;  /* 0x0000000000444947 */ /* 0x000fea0003800000 */
[----:B------:R-:W-:-:S14]  /*1750*/  DSETP.NAN.AND P4, PT, R12, R12, PT ;  /* 0x0000000c0c00722a */ /* 0x000fdc0003f88000 */
[----:B------:R-:W-:Y:S05]  /*1760*/  @P4 BRA `(.L_x_16) ;  /* 0x0000000000304947 */ /* 0x000fea0003800000 */
[----:B------:R-:W-:Y:S01]  /*1770*/  ISETP.NE.AND P4, PT, R24, R25, PT ;  /* 0x000000191800720c */ /* 0x000fe20003f85270 */
[----:B------:R-:W-:Y:S02]  /*1780*/  IMAD.MOV.U32 R18, RZ, RZ, 0x0 ;  /* 0x00000000ff127424 */ /* 0x000fe400078e00ff */
[----:B------:R-:W-:-:S10]  /*1790*/  IMAD.MOV.U32 R19, RZ, RZ, -0x80000 ;  /* 0xfff80000ff137424 */ /* 0x000fd400078e00ff */
[----:B------:R-:W-:Y:S05]  /*17a0*/  @!P4 BRA `(.L_x_14) ;  /* 0x000000000034c947 */ /* 0x000fea0003800000 */
[----:B------:R-:W-:Y:S02]  /*17b0*/  ISETP.NE.AND P4, PT, R24, 0x7ff00000, PT ;  /* 0x7ff000001800780c */ /* 0x000fe40003f85270 */
[----:B------:R-:W-:Y:S02]  /*17c0*/  LOP3.LUT R19, R15, 0x80000000, R13, 0x48, !PT ;  /* 0x800000000f137812 */ /* 0x000fe400078e480d */
[----:B------:R-:W-:-:S13]  /*17d0*/  ISETP.EQ.OR P4, PT, R25, RZ, !P4 ;  /* 0x000000ff1900720c */ /* 0x000fda0006782670 */
[----:B------:R-:W-:Y:S01]  /*17e0*/  @P4 LOP3.LUT R0, R19, 0x7ff00000, RZ, 0xfc, !PT ;  /* 0x7ff0000013004812 */ /* 0x000fe200078efcff */
[----:B------:R-:W-:Y:S02]  /*17f0*/  @!P4 IMAD.MOV.U32 R18, RZ, RZ, RZ ;  /* 0x000000ffff12c224 */ /* 0x000fe400078e00ff */
[----:B------:R-:W-:Y:S02]  /*1800*/  @P4 IMAD.MOV.U32 R18, RZ, RZ, RZ ;  /* 0x000000ffff124224 */ /* 0x000fe400078e00ff */
[----:B------:R-:W-:Y:S01]  /*1810*/  @P4 IMAD.MOV.U32 R19, RZ, RZ, R0 ;  /* 0x000000ffff134224 */ /* 0x000fe200078e0000 */
[----:B------:R-:W-:Y:S06]  /*1820*/  BRA `(.L_x_14) ;  /* 0x0000000000147947 */ /* 0x000fec0003800000 */
.L_x_16:
[----:B------:R-:W-:Y:S01]  /*1830*/  LOP3.LUT R19, R13, 0x80000, RZ, 0xfc, !PT ;  /* 0x000800000d137812 */ /* 0x000fe200078efcff */
[----:B------:R-:W-:Y:S01]  /*1840*/  IMAD.MOV.U32 R18, RZ, RZ, R12 ;  /* 0x000000ffff127224 */ /* 0x000fe200078e000c */
[----:B------:R-:W-:Y:S06]  /*1850*/  BRA `(.L_x_14) ;  /* 0x0000000000087947 */ /* 0x000fec0003800000 */
.L_x_15:
[----:B------:R-:W-:Y:S01]  /*1860*/  LOP3.LUT R19, R15, 0x80000, RZ, 0xfc, !PT ;  /* 0x000800000f137812 */ /* 0x000fe200078efcff */
[----:B------:R-:W-:-:S07]  /*1870*/  IMAD.MOV.U32 R18, RZ, RZ, R14 ;  /* 0x000000ffff127224 */ /* 0x000fce00078e000e */
.L_x_14:
[----:B------:R-:W-:Y:S05]  /*1880*/  BSYNC.RECONVERGENT B2 ;  /* 0x0000000000027941 */ /* 0x000fea0003800200 */
.L_x_12:
[----:B------:R-:W-:Y:S02]  /*1890*/  IMAD.MOV.U32 R10, RZ, RZ, R2 ;  /* 0x000000ffff0a7224 */ /* 0x000fe400078e0002 */
[----:B------:R-:W-:-:S04]  /*18a0*/  IMAD.MOV.U32 R11, RZ, RZ, 0x0 ;  /* 0x00000000ff0b7424 */ /* 0x000fc800078e00ff */
[----:B------:R-:W-:Y:S05]  /*18b0*/  RET.REL.NODEC R10 `(_Z4testP2QP) ;  /* 0xffffffe40ad07950 */ /* 0x000fea0003c3ffff */
.L_x_17:
[----:B------:R-:W-:-:S00]  /*18c0*/  BRA `(.L_x_17) ;  /* 0xfffffffc00fc7947 */ /* 0x000fc0000383ffff */
[----:B------:R-:W-:-:S00]  /*18d0*/  NOP ;  /* 0x0000000000007918 */ /* 0x000fc00000000000 */
        /* <DEDUP_REMOVED lines=10> */
.L_x_18:


//--------------------- .nv.shared._Z4testP2QP    --------------------------
	.section	.nv.shared._Z4testP2QP,"aw",@nobits
	.sectionflags	@""
	.align	8
.nv.shared._Z4testP2QP:
	.zero		13312


//--------------------- .nv.shared.reserved.0     --------------------------
	.section	.nv.shared.reserved.0,"aw",@nobits
	.weak		__nv_reservedSMEM_offset_0_alias
	.size		__nv_reservedSMEM_offset_0_alias, 0, 64
	.other		__nv_reservedSMEM_offset_0_alias,@"STO_CUDA_RESERVED_SHARED STV_DEFAULT"
__nv_reservedSMEM_offset_0_alias:
	.zero		0
	.zero		64


//--------------------- .nv.constant0._Z4testP2QP --------------------------
	.section	.nv.constant0._Z4testP2QP,"a",@progbits
	.sectionflags	@""
	.align	4
.nv.constant0._Z4testP2QP:
	.zero		904


//--------------------- SYMBOLS --------------------------

	.type		.nv.reservedSmem.offset0,@object
	.size		.nv.reservedSmem.offset0,0x4
	.type		.nv.reservedSmem.cap,@object
	.size		.nv.reservedSmem.cap,0x4
